	.headerflags	@"EF_CUDA_TEXMODE_UNIFIED EF_CUDA_64BIT_ADDRESS EF_CUDA_ACCELERATORS EF_CUDA_SM90 EF_CUDA_VIRTUAL_SM(EF_CUDA_SM90)"
	.elftype	@"ET_EXEC"


//--------------------- .nv.info                  --------------------------
	.section	.nv.info,"",@"SHT_CUDA_INFO"
	.align	4


	//----- nvinfo : EIATTR_REGCOUNT
	.align		4
        /*0000*/ 	.byte	0x04, 0x2f
        /*0002*/ 	.short	(.L_1 - .L_0)
	.align		4
.L_0:
        /*0004*/ 	.word	index@(triton_poi_fused_convolution_reflection_pad2d_relu_4)
        /*0008*/ 	.word	0x0000000d


	//----- nvinfo : EIATTR_MIN_STACK_SIZE
	.align		4
.L_1:
        /*000c*/ 	.byte	0x04, 0x12
        /*000e*/ 	.short	(.L_3 - .L_2)
	.align		4
.L_2:
        /*0010*/ 	.word	index@(triton_poi_fused_convolution_reflection_pad2d_relu_4)
        /*0014*/ 	.word	0x00000000


	//----- nvinfo : EIATTR_FRAME_SIZE
	.align		4
.L_3:
        /*0018*/ 	.byte	0x04, 0x11
        /*001a*/ 	.short	(.L_5 - .L_4)
	.align		4
.L_4:
        /*001c*/ 	.word	index@(triton_poi_fused_convolution_reflection_pad2d_relu_4)
        /*0020*/ 	.word	0x00000000


	//----- nvinfo : EIATTR_MIN_STACK_SIZE
	.align		4
.L_5:
        /*0024*/ 	.byte	0x04, 0x12
        /*0026*/ 	.short	(.L_7 - .L_6)
	.align		4
.L_6:
        /*0028*/ 	.word	index@(triton_poi_fused_convolution_reflection_pad2d_relu_4)
        /*002c*/ 	.word	0x00000000
.L_7:


//--------------------- .nv.info.triton_poi_fused_convolution_reflection_pad2d_relu_4 --------------------------
	.section	.nv.info.triton_poi_fused_convolution_reflection_pad2d_relu_4,"",@"SHT_CUDA_INFO"
	.sectionflags	@""
	.align	4


	//----- nvinfo : EIATTR_CUDA_API_VERSION
	.align		4
        /*0000*/ 	.byte	0x04, 0x37
        /*0002*/ 	.short	(.L_9 - .L_8)
.L_8:
        /*0004*/ 	.word	0x0000007c


	//----- nvinfo : EIATTR_KPARAM_INFO
	.align		4
.L_9:
        /*0008*/ 	.byte	0x04, 0x17
        /*000a*/ 	.short	(.L_11 - .L_10)
.L_10:
        /*000c*/ 	.word	0x00000000
        /*0010*/ 	.short	0x0003
        /*0012*/ 	.short	0x0018
        /*0014*/ 	.byte	0x00, 0xf0, 0x11, 0x00


	//----- nvinfo : EIATTR_KPARAM_INFO
	.align		4
.L_11:
        /*0018*/ 	.byte	0x04, 0x17
        /*001a*/ 	.short	(.L_13 - .L_12)
.L_12:
        /*001c*/ 	.word	0x00000000
        /*0020*/ 	.short	0x0002
        /*0022*/ 	.short	0x0010
        /*0024*/ 	.byte	0x00, 0xf4, 0x21, 0x00


	//----- nvinfo : EIATTR_KPARAM_INFO
	.align		4
.L_13:
        /*0028*/ 	.byte	0x04, 0x17
        /*002a*/ 	.short	(.L_15 - .L_14)
.L_14:
        /*002c*/ 	.word	0x00000000
        /*0030*/ 	.short	0x0001
        /*0032*/ 	.short	0x0008
        /*0034*/ 	.byte	0x00, 0xf4, 0x21, 0x00


	//----- nvinfo : EIATTR_KPARAM_INFO
	.align		4
.L_15:
        /*0038*/ 	.byte	0x04, 0x17
        /*003a*/ 	.short	(.L_17 - .L_16)
.L_16:
        /*003c*/ 	.word	0x00000000
        /*0040*/ 	.short	0x0000
        /*0042*/ 	.short	0x0000
        /*0044*/ 	.byte	0x00, 0xf4, 0x21, 0x00


	//----- nvinfo : EIATTR_SPARSE_MMA_MASK
	.align		4
.L_17:
        /*0048*/ 	.byte	0x03, 0x50
        /*004a*/ 	.short	0x0000


	//----- nvinfo : EIATTR_MAXREG_COUNT
	.align		4
        /*004c*/ 	.byte	0x03, 0x1b
        /*004e*/ 	.short	0x00ff


	//----- nvinfo : EIATTR_EXIT_INSTR_OFFSETS
	.align		4
        /*0050*/ 	.byte	0x04, 0x1c
        /*0052*/ 	.short	(.L_19 - .L_18)


	//   ....[0]....
.L_18:
        /*0054*/ 	.word	0x000002c0


	//   ....[1]....
        /*0058*/ 	.word	0x000002e0


	//----- nvinfo : EIATTR_REQNTID
	.align		4
.L_19:
        /*005c*/ 	.byte	0x04, 0x10
        /*005e*/ 	.short	(.L_21 - .L_20)
.L_20:
        /*0060*/ 	.word	0x00000080
        /*0064*/ 	.word	0x00000001
        /*0068*/ 	.word	0x00000001


	//----- nvinfo : EIATTR_CBANK_PARAM_SIZE
	.align		4
.L_21:
        /*006c*/ 	.byte	0x03, 0x19
        /*006e*/ 	.short	0x001c


	//----- nvinfo : EIATTR_PARAM_CBANK
	.align		4
        /*0070*/ 	.byte	0x04, 0x0a
        /*0072*/ 	.short	(.L_23 - .L_22)
	.align		4
.L_22:
        /*0074*/ 	.word	index@(.nv.constant0.triton_poi_fused_convolution_reflection_pad2d_relu_4)
        /*0078*/ 	.short	0x0210
        /*007a*/ 	.short	0x001c


	//----- nvinfo : EIATTR_SW_WAR
	.align		4
.L_23:
        /*007c*/ 	.byte	0x04, 0x36
        /*007e*/ 	.short	(.L_25 - .L_24)
.L_24:
        /*0080*/ 	.word	0x00000008
.L_25:


//--------------------- .nv.callgraph             --------------------------
	.section	.nv.callgraph,"",@"SHT_CUDA_CALLGRAPH"
	.align	4
	.sectionentsize	8
	.align		4
        /*0000*/ 	.word	0x00000000
	.align		4
        /*0004*/ 	.word	0xffffffff
	.align		4
        /*0008*/ 	.word	0x00000000
	.align		4
        /*000c*/ 	.word	0xfffffffe
	.align		4
        /*0010*/ 	.word	0x00000000
	.align		4
        /*0014*/ 	.word	0xfffffffd
	.align		4
        /*0018*/ 	.word	0x00000000
	.align		4
        /*001c*/ 	.word	0xfffffffc


//--------------------- .text.triton_poi_fused_convolution_reflection_pad2d_relu_4 --------------------------
	.section	.text.triton_poi_fused_convolution_reflection_pad2d_relu_4,"ax",@progbits
	.align	128
        .global         triton_poi_fused_convolution_reflection_pad2d_relu_4
        .type           triton_poi_fused_convolution_reflection_pad2d_relu_4,@function
        .size           triton_poi_fused_convolution_reflection_pad2d_relu_4,(.L_x_1 - triton_poi_fused_convolution_reflection_pad2d_relu_4)
        .other          triton_poi_fused_convolution_reflection_pad2d_relu_4,@"STO_CUDA_ENTRY STV_DEFAULT"
triton_poi_fused_convolution_reflection_pad2d_relu_4:
.text.triton_poi_fused_convolution_reflection_pad2d_relu_4:
[----:B------:R-:W0:Y:S02]  /*0000*/  LDC R1, c[0x0][0x28] ;  /* 0x00000a00ff017b82 */ /* 0x000e240000000800 */
[----:B------:R-:W1:Y:S01]  /*0010*/  S2R R0, SR_TID.X ;  /* 0x0000000000007919 */ /* 0x000e620000002100 */
[----:B------:R-:W-:Y:S01]  /*0020*/  ULDC.64 UR4, c[0x0][0x208] ;  /* 0x0000820000047ab9 */ /* 0x000fe20000000a00 */
[----:B------:R-:W2:Y:S01]  /*0030*/  S2R R7, SR_CTAID.X ;  /* 0x0000000000077919 */ /* 0x000ea20000002500 */
[----:B-1----:R-:W-:-:S05]  /*0040*/  LOP3.LUT R0, R0, 0x7f, RZ, 0xc0, !PT ;  /* 0x0000007f00007812 */ /* 0x002fca00078ec0ff */
[----:B--2---:R-:W-:Y:S01]  /*0050*/  IMAD R0, R7, 0x80, R0 ;  /* 0x0000008007007824 */ /* 0x004fe200078e0200 */
[----:B------:R-:W-:-:S04]  /*0060*/  SHF.R.S32.HI R7, RZ, 0x18, R7 ;  /* 0x00000018ff077819 */ /* 0x000fc80000011407 */
[----:B------:R-:W-:Y:S02]  /*0070*/  SHF.R.S32.HI R3, RZ, 0x1f, R0 ;  /* 0x0000001fff037819 */ /* 0x000fe40000011400 */
[----:B------:R-:W-:Y:S02]  /*0080*/  SGXT R7, R7, 0x1 ;  /* 0x000000010707781a */ /* 0x000fe40000000200 */
[-C--:B------:R-:W-:Y:S02]  /*0090*/  LEA.HI R3, R3, R0.reuse, RZ, 0x2 ;  /* 0x0000000003037211 */ /* 0x080fe400078f10ff */
[----:B------:R-:W-:Y:S02]  /*00a0*/  LEA.HI R7, R7, R0, RZ, 0x4 ;  /* 0x0000000007077211 */ /* 0x000fe400078f20ff */
[----:B------:R-:W-:Y:S02]  /*00b0*/  SHF.R.S32.HI R2, RZ, 0x2, R3 ;  /* 0x00000002ff027819 */ /* 0x000fe40000011403 */
[----:B------:R-:W-:-:S02]  /*00c0*/  LOP3.LUT R3, R3, 0x3, RZ, 0xcf, !PT ;  /* 0x0000000303037812 */ /* 0x000fc400078ecfff */
[----:B------:R-:W-:Y:S02]  /*00d0*/  LEA.HI R4, R2, R2, RZ, 0x2 ;  /* 0x0000000202047211 */ /* 0x000fe400078f10ff */
[----:B------:R-:W-:Y:S01]  /*00e0*/  SHF.R.S32.HI R7, RZ, 0x4, R7 ;  /* 0x00000004ff077819 */ /* 0x000fe20000011407 */
[----:B------:R-:W-:Y:S01]  /*00f0*/  IMAD.IADD R3, R0, 0x1, R3 ;  /* 0x0000000100037824 */ /* 0x000fe200078e0203 */
[----:B------:R-:W-:Y:S02]  /*0100*/  LOP3.LUT R5, R4, 0x3, RZ, 0xcf, !PT ;  /* 0x0000000304057812 */ /* 0x000fe400078ecfff */
[----:B------:R-:W-:Y:S02]  /*0110*/  ISETP.GE.AND P1, PT, R0, 0x800, PT ;  /* 0x000008000000780c */ /* 0x000fe40003f26270 */
[----:B------:R-:W-:Y:S01]  /*0120*/  IABS R6, R3 ;  /* 0x0000000300067213 */ /* 0x000fe20000000000 */
[----:B------:R-:W-:Y:S02]  /*0130*/  IMAD.IADD R5, R2, 0x1, R5 ;  /* 0x0000000102057824 */ /* 0x000fe400078e0205 */
[----:B------:R-:W1:Y:S02]  /*0140*/  LDC.64 R2, c[0x0][0x210] ;  /* 0x00008400ff027b82 */ /* 0x000e640000000a00 */
[----:B------:R-:W-:Y:S01]  /*0150*/  VIADD R6, R6, 0xffffffff ;  /* 0xffffffff06067836 */ /* 0x000fe20000000000 */
[----:B------:R-:W-:-:S04]  /*0160*/  IABS R8, R5 ;  /* 0x0000000500087213 */ /* 0x000fc80000000000 */
[----:B------:R-:W-:Y:S01]  /*0170*/  IABS R6, R6 ;  /* 0x0000000600067213 */ /* 0x000fe20000000000 */
[----:B------:R-:W2:Y:S01]  /*0180*/  LDC.64 R4, c[0x0][0x218] ;  /* 0x00008600ff047b82 */ /* 0x000ea20000000a00 */
[----:B------:R-:W-:-:S05]  /*0190*/  VIADD R8, R8, 0xffffffff ;  /* 0xffffffff08087836 */ /* 0x000fca0000000000 */
[----:B------:R-:W-:Y:S01]  /*01a0*/  IABS R9, R8 ;  /* 0x0000000800097213 */ /* 0x000fe20000000000 */
[----:B------:R-:W-:Y:S01]  /*01b0*/  IMAD.MOV.U32 R8, RZ, RZ, R6 ;  /* 0x000000ffff087224 */ /* 0x000fe200078e0006 */
[----:B------:R-:W-:-:S03]  /*01c0*/  LEA.HI R6, R7, R7, RZ, 0x5 ;  /* 0x0000000707067211 */ /* 0x000fc600078f28ff */
[----:B------:R-:W-:Y:S01]  /*01d0*/  IMAD R9, R9, 0x2, R8 ;  /* 0x0000000209097824 */ /* 0x000fe200078e0208 */
[----:B------:R-:W-:Y:S02]  /*01e0*/  LEA R8, R7, 0x3, 0x2 ;  /* 0x0000000307087811 */ /* 0x000fe400078e10ff */
[----:B------:R-:W-:-:S03]  /*01f0*/  LOP3.LUT R6, R6, 0xffffffe0, RZ, 0xc0, !PT ;  /* 0xffffffe006067812 */ /* 0x000fc600078ec0ff */
[----:B------:R-:W-:Y:S02]  /*0200*/  IMAD.IADD R9, R8, 0x1, -R9 ;  /* 0x0000000108097824 */ /* 0x000fe400078e0a09 */
[----:B------:R-:W-:Y:S02]  /*0210*/  IMAD.IADD R7, R7, 0x1, -R6 ;  /* 0x0000000107077824 */ /* 0x000fe400078e0a06 */
[----:B-1----:R-:W-:Y:S01]  /*0220*/  IMAD.WIDE R2, R9, 0x4, R2 ;  /* 0x0000000409027825 */ /* 0x002fe200078e0202 */
[----:B------:R-:W-:-:S03]  /*0230*/  CS2R R8, SRZ ;  /* 0x0000000000087805 */ /* 0x000fc6000001ff00 */
[----:B--2---:R-:W-:Y:S02]  /*0240*/  IMAD.WIDE R4, R7, 0x4, R4 ;  /* 0x0000000407047825 */ /* 0x004fe400078e0204 */
[----:B------:R-:W1:Y:S01]  /*0250*/  LDC.64 R6, c[0x0][0x220] ;  /* 0x00008800ff067b82 */ /* 0x000e620000000a00 */
[----:B------:R-:W2:Y:S04]  /*0260*/  @!P1 LDG.E.EL R8, desc[UR4][R2.64] ;  /* 0x0000000402089981 */ /* 0x000ea8000c2e1900 */
[----:B------:R-:W2:Y:S01]  /*0270*/  @!P1 LDG.E.EL R9, desc[UR4][R4.64] ;  /* 0x0000000404099981 */ /* 0x000ea2000c2e1900 */
[----:B-1----:R-:W-:-:S04]  /*0280*/  IMAD.WIDE R6, R0, 0x4, R6 ;  /* 0x0000000400067825 */ /* 0x002fc800078e0206 */
[----:B--2---:R-:W-:Y:S01]  /*0290*/  FADD R10, R9, R8 ;  /* 0x00000008090a7221 */ /* 0x004fe20000000000 */
[----:B------:R-:W-:-:S04]  /*02a0*/  FSETP.GEU.AND P0, PT, R8, -R9, PT ;  /* 0x800000090800720b */ /* 0x000fc80003f0e000 */
[----:B------:R-:W-:Y:S01]  /*02b0*/  FSEL R9, R10, RZ, P0 ;  /* 0x000000ff0a097208 */ /* 0x000fe20000000000 */
[----:B------:R-:W-:Y:S08]  /*02c0*/  @P1 EXIT ;  /* 0x000000000000194d */ /* 0x000ff00003800000 */
[----:B------:R-:W-:Y:S01]  /*02d0*/  STG.E desc[UR4][R6.64], R9 ;  /* 0x0000000906007986 */ /* 0x000fe2000c101904 */
[----:B------:R-:W-:Y:S05]  /*02e0*/  EXIT ;  /* 0x000000000000794d */ /* 0x000fea0003800000 */
.L_x_0:
[----:B------:R-:W-:-:S00]  /*02f0*/  BRA `(.L_x_0) ;  /* 0xfffffffc00fc7947 */ /* 0x000fc0000383ffff */
[----:B------:R-:W-:-:S00]  /*0300*/  NOP ;  /* 0x0000000000007918 */ /* 0x000fc00000000000 */
[----:B------:R-:W-:-:S00]  /*0310*/  NOP ;  /* 0x0000000000007918 */ /* 0x000fc00000000000 */
[----:B------:R-:W-:-:S00]  /*0320*/  NOP ;  /* 0x0000000000007918 */ /* 0x000fc00000000000 */
[----:B------:R-:W-:-:S00]  /*0330*/  NOP ;  /* 0x0000000000007918 */ /* 0x000fc00000000000 */
[----:B------:R-:W-:-:S00]  /*0340*/  NOP ;  /* 0x0000000000007918 */ /* 0x000fc00000000000 */
[----:B------:R-:W-:-:S00]  /*0350*/  NOP ;  /* 0x0000000000007918 */ /* 0x000fc00000000000 */
[----:B------:R-:W-:-:S00]  /*0360*/  NOP ;  /* 0x0000000000007918 */ /* 0x000fc00000000000 */
[----:B------:R-:W-:-:S00]  /*0370*/  NOP ;  /* 0x0000000000007918 */ /* 0x000fc00000000000 */
.L_x_1:


//--------------------- .nv.constant0.triton_poi_fused_convolution_reflection_pad2d_relu_4 --------------------------
	.section	.nv.constant0.triton_poi_fused_convolution_reflection_pad2d_relu_4,"a",@progbits
	.sectionflags	@""
	.align	4
.nv.constant0.triton_poi_fused_convolution_reflection_pad2d_relu_4:
	.zero		556
